	.headerflags	@"EF_CUDA_TEXMODE_UNIFIED EF_CUDA_64BIT_ADDRESS EF_CUDA_ACCELERATORS EF_CUDA_SM90 EF_CUDA_VIRTUAL_SM(EF_CUDA_SM90)"
	.elftype	@"ET_EXEC"


//--------------------- .nv.info                  --------------------------
	.section	.nv.info,"",@"SHT_CUDA_INFO"
	.align	4


	//----- nvinfo : EIATTR_REGCOUNT
	.align		4
        /*0000*/ 	.byte	0x04, 0x2f
        /*0002*/ 	.short	(.L_3 - .L_2)
	.align		4
.L_2:
        /*0004*/ 	.word	index@(triton_poi_fused__native_batch_norm_legit_no_training_relu_7)
        /*0008*/ 	.word	0x00000020


	//----- nvinfo : EIATTR_MIN_STACK_SIZE
	.align		4
.L_3:
        /*000c*/ 	.byte	0x04, 0x12
        /*000e*/ 	.short	(.L_5 - .L_4)
	.align		4
.L_4:
        /*0010*/ 	.word	index@(triton_poi_fused__native_batch_norm_legit_no_training_relu_7)
        /*0014*/ 	.word	0x00000000


	//----- nvinfo : EIATTR_FRAME_SIZE
	.align		4
.L_5:
        /*0018*/ 	.byte	0x04, 0x11
        /*001a*/ 	.short	(.L_7 - .L_6)
	.align		4
.L_6:
        /*001c*/ 	.word	index@(triton_poi_fused__native_batch_norm_legit_no_training_relu_7)
        /*0020*/ 	.word	0x00000000


	//----- nvinfo : EIATTR_MIN_STACK_SIZE
	.align		4
.L_7:
        /*0024*/ 	.byte	0x04, 0x12
        /*0026*/ 	.short	(.L_9 - .L_8)
	.align		4
.L_8:
        /*0028*/ 	.word	index@(triton_poi_fused__native_batch_norm_legit_no_training_relu_7)
        /*002c*/ 	.word	0x00000000
.L_9:


//--------------------- .nv.info.triton_poi_fused__native_batch_norm_legit_no_training_relu_7 --------------------------
	.section	.nv.info.triton_poi_fused__native_batch_norm_legit_no_training_relu_7,"",@"SHT_CUDA_INFO"
	.sectionflags	@""
	.align	4


	//----- nvinfo : EIATTR_CUDA_API_VERSION
	.align		4
        /*0000*/ 	.byte	0x04, 0x37
        /*0002*/ 	.short	(.L_11 - .L_10)
.L_10:
        /*0004*/ 	.word	0x0000007c


	//----- nvinfo : EIATTR_KPARAM_INFO
	.align		4
.L_11:
        /*0008*/ 	.byte	0x04, 0x17
        /*000a*/ 	.short	(.L_13 - .L_12)
.L_12:
        /*000c*/ 	.word	0x00000000
        /*0010*/ 	.short	0x0006
        /*0012*/ 	.short	0x0030
        /*0014*/ 	.byte	0x00, 0xf0, 0x11, 0x00


	//----- nvinfo : EIATTR_KPARAM_INFO
	.align		4
.L_13:
        /*0018*/ 	.byte	0x04, 0x17
        /*001a*/ 	.short	(.L_15 - .L_14)
.L_14:
        /*001c*/ 	.word	0x00000000
        /*0020*/ 	.short	0x0005
        /*0022*/ 	.short	0x0028
        /*0024*/ 	.byte	0x00, 0xf4, 0x21, 0x00


	//----- nvinfo : EIATTR_KPARAM_INFO
	.align		4
.L_15:
        /*0028*/ 	.byte	0x04, 0x17
        /*002a*/ 	.short	(.L_17 - .L_16)
.L_16:
        /*002c*/ 	.word	0x00000000
        /*0030*/ 	.short	0x0004
        /*0032*/ 	.short	0x0020
        /*0034*/ 	.byte	0x00, 0xf4, 0x21, 0x00


	//----- nvinfo : EIATTR_KPARAM_INFO
	.align		4
.L_17:
        /*0038*/ 	.byte	0x04, 0x17
        /*003a*/ 	.short	(.L_19 - .L_18)
.L_18:
        /*003c*/ 	.word	0x00000000
        /*0040*/ 	.short	0x0003
        /*0042*/ 	.short	0x0018
        /*0044*/ 	.byte	0x00, 0xf4, 0x21, 0x00


	//----- nvinfo : EIATTR_KPARAM_INFO
	.align		4
.L_19:
        /*0048*/ 	.byte	0x04, 0x17
        /*004a*/ 	.short	(.L_21 - .L_20)
.L_20:
        /*004c*/ 	.word	0x00000000
        /*0050*/ 	.short	0x0002
        /*0052*/ 	.short	0x0010
        /*0054*/ 	.byte	0x00, 0xf4, 0x21, 0x00


	//----- nvinfo : EIATTR_KPARAM_INFO
	.align		4
.L_21:
        /*0058*/ 	.byte	0x04, 0x17
        /*005a*/ 	.short	(.L_23 - .L_22)
.L_22:
        /*005c*/ 	.word	0x00000000
        /*0060*/ 	.short	0x0001
        /*0062*/ 	.short	0x0008
        /*0064*/ 	.byte	0x00, 0xf4, 0x21, 0x00


	//----- nvinfo : EIATTR_KPARAM_INFO
	.align		4
.L_23:
        /*0068*/ 	.byte	0x04, 0x17
        /*006a*/ 	.short	(.L_25 - .L_24)
.L_24:
        /*006c*/ 	.word	0x00000000
        /*0070*/ 	.short	0x0000
        /*0072*/ 	.short	0x0000
        /*0074*/ 	.byte	0x00, 0xf4, 0x21, 0x00


	//----- nvinfo : EIATTR_SPARSE_MMA_MASK
	.align		4
.L_25:
        /*0078*/ 	.byte	0x03, 0x50
        /*007a*/ 	.short	0x0000


	//----- nvinfo : EIATTR_MAXREG_COUNT
	.align		4
        /*007c*/ 	.byte	0x03, 0x1b
        /*007e*/ 	.short	0x00ff


	//----- nvinfo : EIATTR_EXIT_INSTR_OFFSETS
	.align		4
        /*0080*/ 	.byte	0x04, 0x1c
        /*0082*/ 	.short	(.L_27 - .L_26)


	//   ....[0]....
.L_26:
        /*0084*/ 	.word	0x00000710


	//----- nvinfo : EIATTR_REQNTID
	.align		4
.L_27:
        /*0088*/ 	.byte	0x04, 0x10
        /*008a*/ 	.short	(.L_29 - .L_28)
.L_28:
        /*008c*/ 	.word	0x00000080
        /*0090*/ 	.word	0x00000001
        /*0094*/ 	.word	0x00000001


	//----- nvinfo : EIATTR_CBANK_PARAM_SIZE
	.align		4
.L_29:
        /*0098*/ 	.byte	0x03, 0x19
        /*009a*/ 	.short	0x0034


	//----- nvinfo : EIATTR_PARAM_CBANK
	.align		4
        /*009c*/ 	.byte	0x04, 0x0a
        /*009e*/ 	.short	(.L_31 - .L_30)
	.align		4
.L_30:
        /*00a0*/ 	.word	index@(.nv.constant0.triton_poi_fused__native_batch_norm_legit_no_training_relu_7)
        /*00a4*/ 	.short	0x0210
        /*00a6*/ 	.short	0x0034


	//----- nvinfo : EIATTR_SW_WAR
	.align		4
.L_31:
        /*00a8*/ 	.byte	0x04, 0x36
        /*00aa*/ 	.short	(.L_33 - .L_32)
.L_32:
        /*00ac*/ 	.word	0x00000008
.L_33:


//--------------------- .nv.callgraph             --------------------------
	.section	.nv.callgraph,"",@"SHT_CUDA_CALLGRAPH"
	.align	4
	.sectionentsize	8
	.align		4
        /*0000*/ 	.word	0x00000000
	.align		4
        /*0004*/ 	.word	0xffffffff
	.align		4
        /*0008*/ 	.word	0x00000000
	.align		4
        /*000c*/ 	.word	0xfffffffe
	.align		4
        /*0010*/ 	.word	0x00000000
	.align		4
        /*0014*/ 	.word	0xfffffffd
	.align		4
        /*0018*/ 	.word	0x00000000
	.align		4
        /*001c*/ 	.word	0xfffffffc


//--------------------- .nv.constant4             --------------------------
	.section	.nv.constant4,"a",@progbits
	.align	8
	.align		8
.nv.constant4:
        /*0000*/ 	.dword	_$_str
	.align		8
        /*0008*/ 	.dword	_$_str_$_2


//--------------------- .text.triton_poi_fused__native_batch_norm_legit_no_training_relu_7 --------------------------
	.section	.text.triton_poi_fused__native_batch_norm_legit_no_training_relu_7,"ax",@progbits
	.align	128
        .global         triton_poi_fused__native_batch_norm_legit_no_training_relu_7
        .type           triton_poi_fused__native_batch_norm_legit_no_training_relu_7,@function
        .size           triton_poi_fused__native_batch_norm_legit_no_training_relu_7,(.L_x_1 - triton_poi_fused__native_batch_norm_legit_no_training_relu_7)
        .other          triton_poi_fused__native_batch_norm_legit_no_training_relu_7,@"STO_CUDA_ENTRY STV_DEFAULT"
triton_poi_fused__native_batch_norm_legit_no_training_relu_7:
.text.triton_poi_fused__native_batch_norm_legit_no_training_relu_7:
[----:B------:R-:W-:Y:S01]  /*0000*/  LDC R1, c[0x0][0x28] ;  /* 0x00000a00ff017b82 */ /* 0x000fe20000000800 */
[----:B------:R-:W1:Y:S07]  /*0010*/  S2R R0, SR_TID.X ;  /* 0x0000000000007919 */ /* 0x000e6e0000002100 */
[----:B------:R-:W2:Y:S01]  /*0020*/  LDC.64 R4, c[0x0][0x220] ;  /* 0x00008800ff047b82 */ /* 0x000ea20000000a00 */
[----:B------:R-:W-:Y:S01]  /*0030*/  ULDC.64 UR4, c[0x0][0x208] ;  /* 0x0000820000047ab9 */ /* 0x000fe20000000a00 */
[----:B------:R-:W3:Y:S06]  /*0040*/  S2R R7, SR_CTAID.X ;  /* 0x0000000000077919 */ /* 0x000eec0000002500 */
[----:B------:R-:W4:Y:S08]  /*0050*/  LDC.64 R12, c[0x0][0x218] ;  /* 0x00008600ff0c7b82 */ /* 0x000f300000000a00 */
[----:B------:R-:W5:Y:S08]  /*0060*/  LDC.64 R22, c[0x0][0x210] ;  /* 0x00008400ff167b82 */ /* 0x000f700000000a00 */
[----:B------:R-:W5:Y:S01]  /*0070*/  LDC.64 R20, c[0x0][0x228] ;  /* 0x00008a00ff147b82 */ /* 0x000f620000000a00 */
[----:B-1----:R-:W-:-:S07]  /*0080*/  SHF.L.U32 R0, R0, 0x2, RZ ;  /* 0x0000000200007819 */ /* 0x002fce00000006ff */
[----:B------:R-:W1:Y:S01]  /*0090*/  LDC.64 R24, c[0x0][0x230] ;  /* 0x00008c00ff187b82 */ /* 0x000e620000000a00 */
[----:B---3--:R-:W-:Y:S02]  /*00a0*/  SHF.R.S32.HI R3, RZ, 0x15, R7 ;  /* 0x00000015ff037819 */ /* 0x008fe40000011407 */
[----:B------:R-:W-:Y:S02]  /*00b0*/  LOP3.LUT R0, R0, 0x1fc, RZ, 0xc0, !PT ;  /* 0x000001fc00007812 */ /* 0x000fe400078ec0ff */
[----:B------:R-:W-:Y:S02]  /*00c0*/  SGXT R3, R3, 0x1 ;  /* 0x000000010303781a */ /* 0x000fe40000000200 */
[----:B------:R-:W-:-:S04]  /*00d0*/  LEA R0, R7, R0, 0xa ;  /* 0x0000000007007211 */ /* 0x000fc800078e50ff */
[----:B------:R-:W-:-:S04]  /*00e0*/  LEA.HI R3, R3, R0, RZ, 0x6 ;  /* 0x0000000003037211 */ /* 0x000fc800078f30ff */
[----:B------:R-:W-:-:S04]  /*00f0*/  LOP3.LUT R3, R3, 0xffffffc0, RZ, 0xc0, !PT ;  /* 0xffffffc003037812 */ /* 0x000fc800078ec0ff */
[----:B------:R-:W-:-:S05]  /*0100*/  IADD3 R3, R0, -R3, RZ ;  /* 0x8000000300037210 */ /* 0x000fca0007ffe0ff */
[----:B--2---:R-:W-:-:S06]  /*0110*/  IMAD.WIDE R4, R3, 0x4, R4 ;  /* 0x0000000403047825 */ /* 0x004fcc00078e0204 */
[----:B------:R-:W2:Y:S01]  /*0120*/  LDG.E.EL.128 R4, desc[UR4][R4.64] ;  /* 0x0000000404047981 */ /* 0x000ea2000c2e1d00 */
[----:B----4-:R-:W-:-:S04]  /*0130*/  IMAD.WIDE R12, R3, 0x4, R12 ;  /* 0x00000004030c7825 */ /* 0x010fc800078e020c */
[----:B-----5:R-:W-:Y:S02]  /*0140*/  IMAD.WIDE R22, R0, 0x4, R22 ;  /* 0x0000000400167825 */ /* 0x020fe400078e0216 */
[----:B------:R-:W3:Y:S02]  /*0150*/  LDG.E.EL.128 R12, desc[UR4][R12.64] ;  /* 0x000000040c0c7981 */ /* 0x000ee4000c2e1d00 */
[C---:B0-----:R-:W-:Y:S02]  /*0160*/  IMAD.WIDE R20, R3.reuse, 0x4, R20 ;  /* 0x0000000403147825 */ /* 0x041fe400078e0214 */
[----:B------:R-:W3:Y:S02]  /*0170*/  LDG.E.128 R16, desc[UR4][R22.64+0x800] ;  /* 0x0008000416107981 */ /* 0x000ee4000c1e1d00 */
[----:B-1----:R-:W-:-:S04]  /*0180*/  IMAD.WIDE R24, R3, 0x4, R24 ;  /* 0x0000000403187825 */ /* 0x002fc800078e0218 */
[----:B--2---:R-:W-:Y:S01]  /*0190*/  FADD R6, R6, 9.9999997473787516356e-06 ;  /* 0x3727c5ac06067421 */ /* 0x004fe20000000000 */
[----:B------:R-:W-:Y:S01]  /*01a0*/  FADD R2, R4, 9.9999997473787516356e-06 ;  /* 0x3727c5ac04027421 */ /* 0x000fe20000000000 */
[----:B------:R-:W-:-:S03]  /*01b0*/  FADD R8, R5, 9.9999997473787516356e-06 ;  /* 0x3727c5ac05087421 */ /* 0x000fc60000000000 */
[----:B------:R-:W0:Y:S08]  /*01c0*/  MUFU.SQRT R26, R2 ;  /* 0x00000002001a7308 */ /* 0x000e300000002000 */
[----:B------:R-:W1:Y:S01]  /*01d0*/  MUFU.SQRT R6, R6 ;  /* 0x0000000600067308 */ /* 0x000e620000002000 */
[----:B0-----:R-:W-:-:S07]  /*01e0*/  FSETP.GT.AND P0, PT, R26, 8.50705917302346158658e+37, PT ;  /* 0x7e8000001a00780b */ /* 0x001fce0003f04000 */
[----:B------:R0:W2:Y:S01]  /*01f0*/  MUFU.SQRT R27, R8 ;  /* 0x00000008001b7308 */ /* 0x0000a20000002000 */
[----:B------:R-:W-:Y:S02]  /*0200*/  FSETP.GEU.AND P3, PT, R26, 1.175494350822287508e-38, PT ;  /* 0x008000001a00780b */ /* 0x000fe40003f6e000 */
[C---:B-1----:R-:W-:Y:S02]  /*0210*/  FSETP.GT.AND P2, PT, R6.reuse, 8.50705917302346158658e+37, PT ;  /* 0x7e8000000600780b */ /* 0x042fe40003f44000 */
[----:B------:R-:W-:Y:S01]  /*0220*/  FSETP.GEU.AND P5, PT, R6, 1.175494350822287508e-38, PT ;  /* 0x008000000600780b */ /* 0x000fe20003fae000 */
[----:B------:R-:W-:Y:S01]  /*0230*/  HFMA2.MMA R2, -RZ, RZ, 1.625, 0 ;  /* 0x3e800000ff027435 */ /* 0x000fe200000001ff */
[----:B0-----:R-:W4:Y:S01]  /*0240*/  LDG.E.128 R8, desc[UR4][R22.64] ;  /* 0x0000000416087981 */ /* 0x001f22000c1e1d00 */
[----:B------:R-:W-:Y:S01]  /*0250*/  @P0 FMUL R26, R26, 0.25 ;  /* 0x3e8000001a1a0820 */ /* 0x000fe20000400000 */
[----:B--2---:R-:W-:-:S05]  /*0260*/  FSETP.GT.AND P1, PT, R27, 8.50705917302346158658e+37, PT ;  /* 0x7e8000001b00780b */ /* 0x004fca0003f24000 */
[----:B------:R-:W-:Y:S01]  /*0270*/  @!P3 FMUL R26, R26, 16777216 ;  /* 0x4b8000001a1ab820 */ /* 0x000fe20000400000 */
[C---:B------:R-:W-:Y:S01]  /*0280*/  FSETP.GEU.AND P4, PT, R27.reuse, 1.175494350822287508e-38, PT ;  /* 0x008000001b00780b */ /* 0x040fe20003f8e000 */
[----:B------:R-:W-:Y:S02]  /*0290*/  @P2 FMUL R6, R6, 0.25 ;  /* 0x3e80000006062820 */ /* 0x000fe40000400000 */
[----:B------:R0:W1:Y:S01]  /*02a0*/  MUFU.RCP R5, R26 ;  /* 0x0000001a00057308 */ /* 0x0000620000001000 */
[----:B------:R-:W2:Y:S01]  /*02b0*/  LDG.E.EL.128 R20, desc[UR4][R20.64] ;  /* 0x0000000414147981 */ /* 0x000ea2000c2e1d00 */
[----:B------:R-:W-:Y:S02]  /*02c0*/  @!P5 FMUL R6, R6, 16777216 ;  /* 0x4b8000000606d820 */ /* 0x000fe40000400000 */
[----:B------:R-:W-:-:S04]  /*02d0*/  @P1 FMUL R27, R27, 0.25 ;  /* 0x3e8000001b1b1820 */ /* 0x000fc80000400000 */
[----:B------:R-:W5:Y:S02]  /*02e0*/  MUFU.RCP R6, R6 ;  /* 0x0000000600067308 */ /* 0x000f640000001000 */
[----:B------:R-:W-:Y:S01]  /*02f0*/  @!P4 FMUL R27, R27, 16777216 ;  /* 0x4b8000001b1bc820 */ /* 0x000fe20000400000 */
[----:B0-----:R-:W-:-:S05]  /*0300*/  FSEL R26, R2, 1, P0 ;  /* 0x3f800000021a7808 */ /* 0x001fca0000000000 */
[----:B------:R0:W-:Y:S01]  /*0310*/  MUFU.RCP R4, R27 ;  /* 0x0000001b00047308 */ /* 0x0001e20000001000 */
[----:B------:R-:W-:Y:S01]  /*0320*/  @!P3 FMUL R26, R26, 16777216 ;  /* 0x4b8000001a1ab820 */ /* 0x000fe20000400000 */
[----:B0-----:R-:W-:-:S03]  /*0330*/  FSEL R27, R2, 1, P2 ;  /* 0x3f800000021b7808 */ /* 0x001fc60001000000 */
[----:B-1----:R-:W-:Y:S02]  /*0340*/  FMUL R3, R5, R26 ;  /* 0x0000001a05037220 */ /* 0x002fe40000400000 */
[----:B------:R-:W-:-:S04]  /*0350*/  @!P5 FMUL R27, R27, 16777216 ;  /* 0x4b8000001b1bd820 */ /* 0x000fc80000400000 */
[----:B-----5:R-:W-:Y:S02]  /*0360*/  FMUL R5, R6, R27 ;  /* 0x0000001b06057220 */ /* 0x020fe40000400000 */
[----:B------:R-:W2:Y:S01]  /*0370*/  LDG.E.EL.128 R24, desc[UR4][R24.64] ;  /* 0x0000000418187981 */ /* 0x000ea2000c2e1d00 */
[----:B------:R-:W-:-:S04]  /*0380*/  FADD R7, R7, 9.9999997473787516356e-06 ;  /* 0x3727c5ac07077421 */ /* 0x000fc80000000000 */
[----:B------:R0:W1:Y:S01]  /*0390*/  MUFU.SQRT R28, R7 ;  /* 0x00000007001c7308 */ /* 0x0000620000002000 */
[----:B------:R-:W-:Y:S01]  /*03a0*/  FSEL R29, R2, 1, P1 ;  /* 0x3f800000021d7808 */ /* 0x000fe20000800000 */
[----:B0-----:R-:W0:Y:S01]  /*03b0*/  LDC.64 R6, c[0x0][0x238] ;  /* 0x00008e00ff067b82 */ /* 0x001e220000000a00 */
[C---:B-1----:R-:W-:Y:S02]  /*03c0*/  FSETP.GT.AND P0, PT, R28.reuse, 8.50705917302346158658e+37, PT ;  /* 0x7e8000001c00780b */ /* 0x042fe40003f04000 */
[----:B------:R-:W-:-:S11]  /*03d0*/  FSETP.GEU.AND P1, PT, R28, 1.175494350822287508e-38, PT ;  /* 0x008000001c00780b */ /* 0x000fd60003f2e000 */
[----:B------:R-:W-:-:S04]  /*03e0*/  @P0 FMUL R28, R28, 0.25 ;  /* 0x3e8000001c1c0820 */ /* 0x000fc80000400000 */
[----:B------:R-:W-:Y:S01]  /*03f0*/  @!P1 FMUL R28, R28, 16777216 ;  /* 0x4b8000001c1c9820 */ /* 0x000fe20000400000 */
[----:B------:R-:W-:-:S05]  /*0400*/  @!P4 FMUL R29, R29, 16777216 ;  /* 0x4b8000001d1dc820 */ /* 0x000fca0000400000 */
[----:B------:R-:W1:Y:S01]  /*0410*/  MUFU.RCP R28, R28 ;  /* 0x0000001c001c7308 */ /* 0x000e620000001000 */
[----:B------:R-:W-:Y:S01]  /*0420*/  FMUL R4, R4, R29 ;  /* 0x0000001d04047220 */ /* 0x000fe20000400000 */
[----:B------:R-:W-:-:S05]  /*0430*/  FSEL R29, R2, 1, P0 ;  /* 0x3f800000021d7808 */ /* 0x000fca0000000000 */
[----:B------:R-:W-:Y:S01]  /*0440*/  @!P1 FMUL R29, R29, 16777216 ;  /* 0x4b8000001d1d9820 */ /* 0x000fe20000400000 */
[----:B---3--:R-:W-:Y:S01]  /*0450*/  FADD R19, R19, -R15 ;  /* 0x8000000f13137221 */ /* 0x008fe20000000000 */
[----:B------:R-:W-:Y:S01]  /*0460*/  FADD R16, R16, -R12 ;  /* 0x8000000c10107221 */ /* 0x000fe20000000000 */
[----:B------:R-:W-:Y:S01]  /*0470*/  FADD R18, R18, -R14 ;  /* 0x8000000e12127221 */ /* 0x000fe20000000000 */
[----:B-1----:R-:W-:Y:S01]  /*0480*/  FMUL R2, R28, R29 ;  /* 0x0000001d1c027220 */ /* 0x002fe20000400000 */
[----:B------:R-:W-:Y:S01]  /*0490*/  FADD R17, R17, -R13 ;  /* 0x8000000d11117221 */ /* 0x000fe20000000000 */
[----:B----4-:R-:W-:Y:S01]  /*04a0*/  FADD R11, R11, -R15 ;  /* 0x8000000f0b0b7221 */ /* 0x010fe20000000000 */
[----:B------:R-:W-:Y:S01]  /*04b0*/  FADD R8, R8, -R12 ;  /* 0x8000000c08087221 */ /* 0x000fe20000000000 */
[----:B------:R-:W-:Y:S02]  /*04c0*/  FADD R12, R10, -R14 ;  /* 0x8000000e0a0c7221 */ /* 0x000fe40000000000 */
[C---:B------:R-:W-:Y:S01]  /*04d0*/  FMUL R10, R2.reuse, R11 ;  /* 0x0000000b020a7220 */ /* 0x040fe20000400000 */
[----:B------:R-:W-:Y:S01]  /*04e0*/  FMUL R2, R2, R19 ;  /* 0x0000001302027220 */ /* 0x000fe20000400000 */
[----:B------:R-:W-:Y:S01]  /*04f0*/  FADD R9, R9, -R13 ;  /* 0x8000000d09097221 */ /* 0x000fe20000000000 */
[C---:B------:R-:W-:Y:S01]  /*0500*/  FMUL R11, R5.reuse, R12 ;  /* 0x0000000c050b7220 */ /* 0x040fe20000400000 */
[----:B------:R-:W-:Y:S01]  /*0510*/  FMUL R5, R5, R18 ;  /* 0x0000001205057220 */ /* 0x000fe20000400000 */
[C---:B------:R-:W-:Y:S01]  /*0520*/  FMUL R15, R3.reuse, R8 ;  /* 0x00000008030f7220 */ /* 0x040fe20000400000 */
[C---:B------:R-:W-:Y:S01]  /*0530*/  FMUL R8, R4.reuse, R17 ;  /* 0x0000001104087220 */ /* 0x040fe20000400000 */
[----:B------:R-:W-:Y:S01]  /*0540*/  FMUL R13, R3, R16 ;  /* 0x00000010030d7220 */ /* 0x000fe20000400000 */
[----:B------:R-:W-:Y:S01]  /*0550*/  FMUL R12, R4, R9 ;  /* 0x00000009040c7220 */ /* 0x000fe20000400000 */
[----:B--2---:R-:W-:Y:S01]  /*0560*/  FFMA R2, R23, R2, R27 ;  /* 0x0000000217027223 */ /* 0x004fe2000000001b */
[----:B------:R-:W-:Y:S01]  /*0570*/  FFMA R5, R22, R5, R26 ;  /* 0x0000000516057223 */ /* 0x000fe2000000001a */
[----:B------:R-:W-:Y:S01]  /*0580*/  FFMA R8, R21, R8, R25 ;  /* 0x0000000815087223 */ /* 0x000fe20000000019 */
[----:B------:R-:W-:Y:S01]  /*0590*/  FFMA R10, R23, R10, R27 ;  /* 0x0000000a170a7223 */ /* 0x000fe2000000001b */
[C-C-:B------:R-:W-:Y:S01]  /*05a0*/  FFMA R3, R20.reuse, R15, R24.reuse ;  /* 0x0000000f14037223 */ /* 0x140fe20000000018 */
[----:B------:R-:W-:Y:S01]  /*05b0*/  FFMA R4, R20, R13, R24 ;  /* 0x0000000d14047223 */ /* 0x000fe20000000018 */
[----:B------:R-:W-:Y:S01]  /*05c0*/  FFMA R9, R21, R12, R25 ;  /* 0x0000000c15097223 */ /* 0x000fe20000000019 */
[----:B------:R-:W-:Y:S01]  /*05d0*/  FFMA R22, R22, R11, R26 ;  /* 0x0000000b16167223 */ /* 0x000fe2000000001a */
[----:B------:R-:W-:Y:S01]  /*05e0*/  FSETP.GEU.AND P6, PT, R2, RZ, PT ;  /* 0x000000ff0200720b */ /* 0x000fe20003fce000 */
[----:B0-----:R-:W-:Y:S01]  /*05f0*/  IMAD.WIDE R12, R0, 0x4, R6 ;  /* 0x00000004000c7825 */ /* 0x001fe200078e0206 */
[----:B------:R-:W-:-:S02]  /*0600*/  FSETP.GEU.AND P5, PT, R5, RZ, PT ;  /* 0x000000ff0500720b */ /* 0x000fc40003fae000 */
[----:B------:R-:W-:Y:S02]  /*0610*/  FSETP.GEU.AND P4, PT, R8, RZ, PT ;  /* 0x000000ff0800720b */ /* 0x000fe40003f8e000 */
[----:B------:R-:W-:Y:S02]  /*0620*/  FSETP.GEU.AND P3, PT, R10, RZ, PT ;  /* 0x000000ff0a00720b */ /* 0x000fe40003f6e000 */
[----:B------:R-:W-:Y:S02]  /*0630*/  SEL R7, R2, RZ, P6 ;  /* 0x000000ff02077207 */ /* 0x000fe40003000000 */
[----:B------:R-:W-:Y:S02]  /*0640*/  FSETP.GEU.AND P0, PT, R4, RZ, PT ;  /* 0x000000ff0400720b */ /* 0x000fe40003f0e000 */
[----:B------:R-:W-:Y:S02]  /*0650*/  FSETP.GEU.AND P2, PT, R22, RZ, PT ;  /* 0x000000ff1600720b */ /* 0x000fe40003f4e000 */
[----:B------:R-:W-:-:S02]  /*0660*/  FSETP.GEU.AND P1, PT, R9, RZ, PT ;  /* 0x000000ff0900720b */ /* 0x000fc40003f2e000 */
[----:B------:R-:W-:Y:S02]  /*0670*/  FSETP.GEU.AND P6, PT, R3, RZ, PT ;  /* 0x000000ff0300720b */ /* 0x000fe40003fce000 */
[----:B------:R-:W-:Y:S02]  /*0680*/  SEL R6, R5, RZ, P5 ;  /* 0x000000ff05067207 */ /* 0x000fe40002800000 */
[----:B------:R-:W-:Y:S02]  /*0690*/  SEL R5, R8, RZ, P4 ;  /* 0x000000ff08057207 */ /* 0x000fe40002000000 */
[----:B------:R-:W-:Y:S02]  /*06a0*/  SEL R11, R10, RZ, P3 ;  /* 0x000000ff0a0b7207 */ /* 0x000fe40001800000 */
[----:B------:R-:W-:Y:S02]  /*06b0*/  SEL R10, R22, RZ, P2 ;  /* 0x000000ff160a7207 */ /* 0x000fe40001000000 */
[----:B------:R-:W-:-:S02]  /*06c0*/  SEL R9, R9, RZ, P1 ;  /* 0x000000ff09097207 */ /* 0x000fc40000800000 */
[----:B------:R-:W-:Y:S02]  /*06d0*/  SEL R8, R3, RZ, P6 ;  /* 0x000000ff03087207 */ /* 0x000fe40003000000 */
[----:B------:R-:W-:-:S03]  /*06e0*/  SEL R4, R4, RZ, P0 ;  /* 0x000000ff04047207 */ /* 0x000fc60000000000 */
[----:B------:R-:W-:Y:S04]  /*06f0*/  STG.E.128 desc[UR4][R12.64], R8 ;  /* 0x000000080c007986 */ /* 0x000fe8000c101d04 */
[----:B------:R-:W-:Y:S01]  /*0700*/  STG.E.128 desc[UR4][R12.64+0x800], R4 ;  /* 0x000800040c007986 */ /* 0x000fe2000c101d04 */
[----:B------:R-:W-:Y:S05]  /*0710*/  EXIT ;  /* 0x000000000000794d */ /* 0x000fea0003800000 */
.L_x_0:
[----:B------:R-:W-:-:S00]  /*0720*/  BRA `(.L_x_0) ;  /* 0xfffffffc00fc7947 */ /* 0x000fc0000383ffff */
[----:B------:R-:W-:-:S00]  /*0730*/  NOP ;  /* 0x0000000000007918 */ /* 0x000fc00000000000 */
        /* <DEDUP_REMOVED lines=12> */
.L_x_1:


//--------------------- .nv.global.init           --------------------------
	.section	.nv.global.init,"aw",@progbits
.nv.global.init:
	.type		_$_str,@object
	.size		_$_str,(_$_str_$_2 - _$_str)
_$_str:
        /*0000*/ 	.byte	0x5f, 0x5f, 0x43, 0x55, 0x44, 0x41, 0x5f, 0x46, 0x54, 0x5a, 0x00
	.type		_$_str_$_2,@object
	.size		_$_str_$_2,(.L_1 - _$_str_$_2)
_$_str_$_2:
        /*000b*/ 	.byte	0x5f, 0x5f, 0x43, 0x55, 0x44, 0x41, 0x5f, 0x50, 0x52, 0x45, 0x43, 0x5f, 0x53, 0x51, 0x52, 0x54
        /*001b*/ 	.byte	0x00
.L_1:


//--------------------- .nv.constant0.triton_poi_fused__native_batch_norm_legit_no_training_relu_7 --------------------------
	.section	.nv.constant0.triton_poi_fused__native_batch_norm_legit_no_training_relu_7,"a",@progbits
	.sectionflags	@""
	.align	4
.nv.constant0.triton_poi_fused__native_batch_norm_legit_no_training_relu_7:
	.zero		580
